	.headerflags	@"EF_CUDA_TEXMODE_UNIFIED EF_CUDA_64BIT_ADDRESS EF_CUDA_ACCELERATORS EF_CUDA_SM90 EF_CUDA_VIRTUAL_SM(EF_CUDA_SM90)"
	.elftype	@"ET_EXEC"


//--------------------- .nv.info                  --------------------------
	.section	.nv.info,"",@"SHT_CUDA_INFO"
	.align	4


	//----- nvinfo : EIATTR_REGCOUNT
	.align		4
        /*0000*/ 	.byte	0x04, 0x2f
        /*0002*/ 	.short	(.L_3 - .L_2)
	.align		4
.L_2:
        /*0004*/ 	.word	index@(triton_poi_fused__native_batch_norm_legit_no_training_relu_18)
        /*0008*/ 	.word	0x00000012


	//----- nvinfo : EIATTR_MIN_STACK_SIZE
	.align		4
.L_3:
        /*000c*/ 	.byte	0x04, 0x12
        /*000e*/ 	.short	(.L_5 - .L_4)
	.align		4
.L_4:
        /*0010*/ 	.word	index@(triton_poi_fused__native_batch_norm_legit_no_training_relu_18)
        /*0014*/ 	.word	0x00000000


	//----- nvinfo : EIATTR_FRAME_SIZE
	.align		4
.L_5:
        /*0018*/ 	.byte	0x04, 0x11
        /*001a*/ 	.short	(.L_7 - .L_6)
	.align		4
.L_6:
        /*001c*/ 	.word	index@(triton_poi_fused__native_batch_norm_legit_no_training_relu_18)
        /*0020*/ 	.word	0x00000000


	//----- nvinfo : EIATTR_MIN_STACK_SIZE
	.align		4
.L_7:
        /*0024*/ 	.byte	0x04, 0x12
        /*0026*/ 	.short	(.L_9 - .L_8)
	.align		4
.L_8:
        /*0028*/ 	.word	index@(triton_poi_fused__native_batch_norm_legit_no_training_relu_18)
        /*002c*/ 	.word	0x00000000
.L_9:


//--------------------- .nv.info.triton_poi_fused__native_batch_norm_legit_no_training_relu_18 --------------------------
	.section	.nv.info.triton_poi_fused__native_batch_norm_legit_no_training_relu_18,"",@"SHT_CUDA_INFO"
	.sectionflags	@""
	.align	4


	//----- nvinfo : EIATTR_CUDA_API_VERSION
	.align		4
        /*0000*/ 	.byte	0x04, 0x37
        /*0002*/ 	.short	(.L_11 - .L_10)
.L_10:
        /*0004*/ 	.word	0x0000007c


	//----- nvinfo : EIATTR_KPARAM_INFO
	.align		4
.L_11:
        /*0008*/ 	.byte	0x04, 0x17
        /*000a*/ 	.short	(.L_13 - .L_12)
.L_12:
        /*000c*/ 	.word	0x00000000
        /*0010*/ 	.short	0x0006
        /*0012*/ 	.short	0x0030
        /*0014*/ 	.byte	0x00, 0xf0, 0x11, 0x00


	//----- nvinfo : EIATTR_KPARAM_INFO
	.align		4
.L_13:
        /*0018*/ 	.byte	0x04, 0x17
        /*001a*/ 	.short	(.L_15 - .L_14)
.L_14:
        /*001c*/ 	.word	0x00000000
        /*0020*/ 	.short	0x0005
        /*0022*/ 	.short	0x0028
        /*0024*/ 	.byte	0x00, 0xf4, 0x21, 0x00


	//----- nvinfo : EIATTR_KPARAM_INFO
	.align		4
.L_15:
        /*0028*/ 	.byte	0x04, 0x17
        /*002a*/ 	.short	(.L_17 - .L_16)
.L_16:
        /*002c*/ 	.word	0x00000000
        /*0030*/ 	.short	0x0004
        /*0032*/ 	.short	0x0020
        /*0034*/ 	.byte	0x00, 0xf4, 0x21, 0x00


	//----- nvinfo : EIATTR_KPARAM_INFO
	.align		4
.L_17:
        /*0038*/ 	.byte	0x04, 0x17
        /*003a*/ 	.short	(.L_19 - .L_18)
.L_18:
        /*003c*/ 	.word	0x00000000
        /*0040*/ 	.short	0x0003
        /*0042*/ 	.short	0x0018
        /*0044*/ 	.byte	0x00, 0xf4, 0x21, 0x00


	//----- nvinfo : EIATTR_KPARAM_INFO
	.align		4
.L_19:
        /*0048*/ 	.byte	0x04, 0x17
        /*004a*/ 	.short	(.L_21 - .L_20)
.L_20:
        /*004c*/ 	.word	0x00000000
        /*0050*/ 	.short	0x0002
        /*0052*/ 	.short	0x0010
        /*0054*/ 	.byte	0x00, 0xf4, 0x21, 0x00


	//----- nvinfo : EIATTR_KPARAM_INFO
	.align		4
.L_21:
        /*0058*/ 	.byte	0x04, 0x17
        /*005a*/ 	.short	(.L_23 - .L_22)
.L_22:
        /*005c*/ 	.word	0x00000000
        /*0060*/ 	.short	0x0001
        /*0062*/ 	.short	0x0008
        /*0064*/ 	.byte	0x00, 0xf4, 0x21, 0x00


	//----- nvinfo : EIATTR_KPARAM_INFO
	.align		4
.L_23:
        /*0068*/ 	.byte	0x04, 0x17
        /*006a*/ 	.short	(.L_25 - .L_24)
.L_24:
        /*006c*/ 	.word	0x00000000
        /*0070*/ 	.short	0x0000
        /*0072*/ 	.short	0x0000
        /*0074*/ 	.byte	0x00, 0xf4, 0x21, 0x00


	//----- nvinfo : EIATTR_SPARSE_MMA_MASK
	.align		4
.L_25:
        /*0078*/ 	.byte	0x03, 0x50
        /*007a*/ 	.short	0x0000


	//----- nvinfo : EIATTR_MAXREG_COUNT
	.align		4
        /*007c*/ 	.byte	0x03, 0x1b
        /*007e*/ 	.short	0x00ff


	//----- nvinfo : EIATTR_EXIT_INSTR_OFFSETS
	.align		4
        /*0080*/ 	.byte	0x04, 0x1c
        /*0082*/ 	.short	(.L_27 - .L_26)


	//   ....[0]....
.L_26:
        /*0084*/ 	.word	0x000003c0


	//----- nvinfo : EIATTR_REQNTID
	.align		4
.L_27:
        /*0088*/ 	.byte	0x04, 0x10
        /*008a*/ 	.short	(.L_29 - .L_28)
.L_28:
        /*008c*/ 	.word	0x00000080
        /*0090*/ 	.word	0x00000001
        /*0094*/ 	.word	0x00000001


	//----- nvinfo : EIATTR_CBANK_PARAM_SIZE
	.align		4
.L_29:
        /*0098*/ 	.byte	0x03, 0x19
        /*009a*/ 	.short	0x0034


	//----- nvinfo : EIATTR_PARAM_CBANK
	.align		4
        /*009c*/ 	.byte	0x04, 0x0a
        /*009e*/ 	.short	(.L_31 - .L_30)
	.align		4
.L_30:
        /*00a0*/ 	.word	index@(.nv.constant0.triton_poi_fused__native_batch_norm_legit_no_training_relu_18)
        /*00a4*/ 	.short	0x0210
        /*00a6*/ 	.short	0x0034


	//----- nvinfo : EIATTR_SW_WAR
	.align		4
.L_31:
        /*00a8*/ 	.byte	0x04, 0x36
        /*00aa*/ 	.short	(.L_33 - .L_32)
.L_32:
        /*00ac*/ 	.word	0x00000008
.L_33:


//--------------------- .nv.callgraph             --------------------------
	.section	.nv.callgraph,"",@"SHT_CUDA_CALLGRAPH"
	.align	4
	.sectionentsize	8
	.align		4
        /*0000*/ 	.word	0x00000000
	.align		4
        /*0004*/ 	.word	0xffffffff
	.align		4
        /*0008*/ 	.word	0x00000000
	.align		4
        /*000c*/ 	.word	0xfffffffe
	.align		4
        /*0010*/ 	.word	0x00000000
	.align		4
        /*0014*/ 	.word	0xfffffffd
	.align		4
        /*0018*/ 	.word	0x00000000
	.align		4
        /*001c*/ 	.word	0xfffffffc


//--------------------- .nv.constant4             --------------------------
	.section	.nv.constant4,"a",@progbits
	.align	8
	.align		8
.nv.constant4:
        /*0000*/ 	.dword	_$_str
	.align		8
        /*0008*/ 	.dword	_$_str_$_2


//--------------------- .text.triton_poi_fused__native_batch_norm_legit_no_training_relu_18 --------------------------
	.section	.text.triton_poi_fused__native_batch_norm_legit_no_training_relu_18,"ax",@progbits
	.align	128
        .global         triton_poi_fused__native_batch_norm_legit_no_training_relu_18
        .type           triton_poi_fused__native_batch_norm_legit_no_training_relu_18,@function
        .size           triton_poi_fused__native_batch_norm_legit_no_training_relu_18,(.L_x_1 - triton_poi_fused__native_batch_norm_legit_no_training_relu_18)
        .other          triton_poi_fused__native_batch_norm_legit_no_training_relu_18,@"STO_CUDA_ENTRY STV_DEFAULT"
triton_poi_fused__native_batch_norm_legit_no_training_relu_18:
.text.triton_poi_fused__native_batch_norm_legit_no_training_relu_18:
[----:B------:R-:W-:Y:S01]  /*0000*/  LDC R1, c[0x0][0x28] ;  /* 0x00000a00ff017b82 */ /* 0x000fe20000000800 */
[----:B------:R-:W1:Y:S07]  /*0010*/  S2R R0, SR_TID.X ;  /* 0x0000000000007919 */ /* 0x000e6e0000002100 */
[----:B------:R-:W2:Y:S01]  /*0020*/  LDC.64 R2, c[0x0][0x220] ;  /* 0x00008800ff027b82 */ /* 0x000ea20000000a00 */
[----:B------:R-:W-:Y:S01]  /*0030*/  ULDC.64 UR4, c[0x0][0x208] ;  /* 0x0000820000047ab9 */ /* 0x000fe20000000a00 */
[----:B------:R-:W3:Y:S06]  /*0040*/  S2R R5, SR_CTAID.X ;  /* 0x0000000000057919 */ /* 0x000eec0000002500 */
[----:B------:R-:W4:Y:S08]  /*0050*/  LDC.64 R6, c[0x0][0x218] ;  /* 0x00008600ff067b82 */ /* 0x000f300000000a00 */
[----:B------:R-:W5:Y:S08]  /*0060*/  LDC.64 R8, c[0x0][0x228] ;  /* 0x00008a00ff087b82 */ /* 0x000f700000000a00 */
[----:B------:R-:W5:Y:S01]  /*0070*/  LDC.64 R10, c[0x0][0x230] ;  /* 0x00008c00ff0a7b82 */ /* 0x000f620000000a00 */
[----:B-1----:R-:W-:-:S04]  /*0080*/  SHF.L.U32 R0, R0, 0x1, RZ ;  /* 0x0000000100007819 */ /* 0x002fc800000006ff */
[----:B------:R-:W-:-:S04]  /*0090*/  LOP3.LUT R0, R0, 0xfe, RZ, 0xc0, !PT ;  /* 0x000000fe00007812 */ /* 0x000fc800078ec0ff */
[----:B---3--:R-:W-:-:S05]  /*00a0*/  LEA R0, R5, R0, 0x8 ;  /* 0x0000000005007211 */ /* 0x008fca00078e40ff */
[----:B------:R-:W-:-:S05]  /*00b0*/  IMAD.HI R4, R0, 0x2aaaaaab, RZ ;  /* 0x2aaaaaab00047827 */ /* 0x000fca00078e02ff */
[----:B------:R-:W-:-:S04]  /*00c0*/  SHF.R.U32.HI R5, RZ, 0x1f, R4 ;  /* 0x0000001fff057819 */ /* 0x000fc80000011604 */
[----:B------:R-:W-:-:S05]  /*00d0*/  LEA.HI R5, R4, R5, RZ, 0x18 ;  /* 0x0000000504057211 */ /* 0x000fca00078fc0ff */
[----:B------:R-:W-:Y:S02]  /*00e0*/  IMAD R13, R5, -0x600, R0 ;  /* 0xfffffa00050d7824 */ /* 0x000fe400078e0200 */
[----:B------:R-:W1:Y:S02]  /*00f0*/  LDC.64 R4, c[0x0][0x210] ;  /* 0x00008400ff047b82 */ /* 0x000e640000000a00 */
[----:B--2---:R-:W-:-:S06]  /*0100*/  IMAD.WIDE R2, R13, 0x4, R2 ;  /* 0x000000040d027825 */ /* 0x004fcc00078e0202 */
[----:B------:R-:W2:Y:S01]  /*0110*/  LDG.E.EL.64 R2, desc[UR4][R2.64] ;  /* 0x0000000402027981 */ /* 0x000ea2000c2e1b00 */
[----:B----4-:R-:W-:-:S04]  /*0120*/  IMAD.WIDE R6, R13, 0x4, R6 ;  /* 0x000000040d067825 */ /* 0x010fc800078e0206 */
[C---:B-----5:R-:W-:Y:S02]  /*0130*/  IMAD.WIDE R8, R13.reuse, 0x4, R8 ;  /* 0x000000040d087825 */ /* 0x060fe400078e0208 */
[----:B------:R-:W3:Y:S02]  /*0140*/  LDG.E.EL.64 R6, desc[UR4][R6.64] ;  /* 0x0000000406067981 */ /* 0x000ee4000c2e1b00 */
[----:B0-----:R-:W-:Y:S02]  /*0150*/  IMAD.WIDE R10, R13, 0x4, R10 ;  /* 0x000000040d0a7825 */ /* 0x001fe400078e020a */
[----:B------:R-:W4:Y:S04]  /*0160*/  LDG.E.EL.64 R8, desc[UR4][R8.64] ;  /* 0x0000000408087981 */ /* 0x000f28000c2e1b00 */
[----:B------:R-:W4:Y:S01]  /*0170*/  LDG.E.EL.64 R10, desc[UR4][R10.64] ;  /* 0x000000040a0a7981 */ /* 0x000f22000c2e1b00 */
[----:B-1----:R-:W-:-:S06]  /*0180*/  IMAD.WIDE R4, R0, 0x4, R4 ;  /* 0x0000000400047825 */ /* 0x002fcc00078e0204 */
[----:B------:R-:W3:Y:S01]  /*0190*/  LDG.E.64 R4, desc[UR4][R4.64] ;  /* 0x0000000404047981 */ /* 0x000ee2000c1e1b00 */
[----:B------:R-:W-:Y:S01]  /*01a0*/  HFMA2.MMA R14, -RZ, RZ, 1.625, 0 ;  /* 0x3e800000ff0e7435 */ /* 0x000fe200000001ff */
[----:B--2---:R-:W-:Y:S01]  /*01b0*/  FADD R2, R2, 9.9999997473787516356e-06 ;  /* 0x3727c5ac02027421 */ /* 0x004fe20000000000 */
[----:B------:R-:W-:-:S03]  /*01c0*/  FADD R3, R3, 9.9999997473787516356e-06 ;  /* 0x3727c5ac03037421 */ /* 0x000fc60000000000 */
[----:B------:R-:W0:Y:S08]  /*01d0*/  MUFU.SQRT R12, R2 ;  /* 0x00000002000c7308 */ /* 0x000e300000002000 */
[----:B------:R1:W2:Y:S01]  /*01e0*/  MUFU.SQRT R13, R3 ;  /* 0x00000003000d7308 */ /* 0x0002a20000002000 */
[C---:B0-----:R-:W-:Y:S02]  /*01f0*/  FSETP.GT.AND P0, PT, R12.reuse, 8.50705917302346158658e+37, PT ;  /* 0x7e8000000c00780b */ /* 0x041fe40003f04000 */
[----:B------:R-:W-:Y:S01]  /*0200*/  FSETP.GEU.AND P2, PT, R12, 1.175494350822287508e-38, PT ;  /* 0x008000000c00780b */ /* 0x000fe20003f4e000 */
[----:B-1----:R-:W0:Y:S01]  /*0210*/  LDC.64 R2, c[0x0][0x238] ;  /* 0x00008e00ff027b82 */ /* 0x002e220000000a00 */
[----:B--2---:R-:W-:-:S02]  /*0220*/  FSETP.GT.AND P1, PT, R13, 8.50705917302346158658e+37, PT ;  /* 0x7e8000000d00780b */ /* 0x004fc40003f24000 */
[----:B------:R-:W-:-:S07]  /*0230*/  FSETP.GEU.AND P3, PT, R13, 1.175494350822287508e-38, PT ;  /* 0x008000000d00780b */ /* 0x000fce0003f6e000 */
[----:B------:R-:W-:-:S04]  /*0240*/  @P0 FMUL R12, R12, 0.25 ;  /* 0x3e8000000c0c0820 */ /* 0x000fc80000400000 */
[----:B------:R-:W-:Y:S01]  /*0250*/  @!P2 FMUL R12, R12, 16777216 ;  /* 0x4b8000000c0ca820 */ /* 0x000fe20000400000 */
[----:B------:R-:W-:-:S04]  /*0260*/  @P1 FMUL R13, R13, 0.25 ;  /* 0x3e8000000d0d1820 */ /* 0x000fc80000400000 */
[----:B------:R-:W-:Y:S01]  /*0270*/  @!P3 FMUL R13, R13, 16777216 ;  /* 0x4b8000000d0db820 */ /* 0x000fe20000400000 */
[----:B------:R-:W1:Y:S01]  /*0280*/  MUFU.RCP R12, R12 ;  /* 0x0000000c000c7308 */ /* 0x000e620000001000 */
[----:B------:R-:W-:-:S07]  /*0290*/  FSEL R15, R14, 1, P0 ;  /* 0x3f8000000e0f7808 */ /* 0x000fce0000000000 */
[----:B------:R-:W2:Y:S01]  /*02a0*/  MUFU.RCP R13, R13 ;  /* 0x0000000d000d7308 */ /* 0x000ea20000001000 */
[----:B------:R-:W-:Y:S01]  /*02b0*/  FSEL R14, R14, 1, P1 ;  /* 0x3f8000000e0e7808 */ /* 0x000fe20000800000 */
[----:B------:R-:W-:-:S04]  /*02c0*/  @!P2 FMUL R15, R15, 16777216 ;  /* 0x4b8000000f0fa820 */ /* 0x000fc80000400000 */
[----:B------:R-:W-:Y:S01]  /*02d0*/  @!P3 FMUL R14, R14, 16777216 ;  /* 0x4b8000000e0eb820 */ /* 0x000fe20000400000 */
[----:B---3--:R-:W-:Y:S01]  /*02e0*/  FADD R5, R5, -R7 ;  /* 0x8000000705057221 */ /* 0x008fe20000000000 */
[----:B------:R-:W-:Y:S01]  /*02f0*/  FADD R4, R4, -R6 ;  /* 0x8000000604047221 */ /* 0x000fe20000000000 */
[----:B-1----:R-:W-:Y:S01]  /*0300*/  FMUL R15, R12, R15 ;  /* 0x0000000f0c0f7220 */ /* 0x002fe20000400000 */
[----:B--2---:R-:W-:-:S03]  /*0310*/  FMUL R14, R13, R14 ;  /* 0x0000000e0d0e7220 */ /* 0x004fc60000400000 */
[----:B------:R-:W-:Y:S01]  /*0320*/  FMUL R15, R4, R15 ;  /* 0x0000000f040f7220 */ /* 0x000fe20000400000 */
[----:B------:R-:W-:-:S03]  /*0330*/  FMUL R14, R5, R14 ;  /* 0x0000000e050e7220 */ /* 0x000fc60000400000 */
[----:B----4-:R-:W-:Y:S01]  /*0340*/  FFMA R8, R8, R15, R10 ;  /* 0x0000000f08087223 */ /* 0x010fe2000000000a */
[----:B------:R-:W-:-:S04]  /*0350*/  FFMA R9, R9, R14, R11 ;  /* 0x0000000e09097223 */ /* 0x000fc8000000000b */
[----:B------:R-:W-:Y:S02]  /*0360*/  FSETP.GEU.AND P0, PT, R8, RZ, PT ;  /* 0x000000ff0800720b */ /* 0x000fe40003f0e000 */
[C---:B------:R-:W-:Y:S01]  /*0370*/  FSETP.GEU.AND P1, PT, R9.reuse, RZ, PT ;  /* 0x000000ff0900720b */ /* 0x040fe20003f2e000 */
[----:B0-----:R-:W-:Y:S01]  /*0380*/  IMAD.WIDE R2, R0, 0x4, R2 ;  /* 0x0000000400027825 */ /* 0x001fe200078e0202 */
[----:B------:R-:W-:Y:S02]  /*0390*/  FSEL R8, R8, RZ, P0 ;  /* 0x000000ff08087208 */ /* 0x000fe40000000000 */
[----:B------:R-:W-:-:S05]  /*03a0*/  FSEL R9, R9, RZ, P1 ;  /* 0x000000ff09097208 */ /* 0x000fca0000800000 */
[----:B------:R-:W-:Y:S01]  /*03b0*/  STG.E.64 desc[UR4][R2.64], R8 ;  /* 0x0000000802007986 */ /* 0x000fe2000c101b04 */
[----:B------:R-:W-:Y:S05]  /*03c0*/  EXIT ;  /* 0x000000000000794d */ /* 0x000fea0003800000 */
.L_x_0:
[----:B------:R-:W-:-:S00]  /*03d0*/  BRA `(.L_x_0) ;  /* 0xfffffffc00fc7947 */ /* 0x000fc0000383ffff */
[----:B------:R-:W-:-:S00]  /*03e0*/  NOP ;  /* 0x0000000000007918 */ /* 0x000fc00000000000 */
        /* <DEDUP_REMOVED lines=9> */
.L_x_1:


//--------------------- .nv.global.init           --------------------------
	.section	.nv.global.init,"aw",@progbits
.nv.global.init:
	.type		_$_str,@object
	.size		_$_str,(_$_str_$_2 - _$_str)
_$_str:
        /*0000*/ 	.byte	0x5f, 0x5f, 0x43, 0x55, 0x44, 0x41, 0x5f, 0x46, 0x54, 0x5a, 0x00
	.type		_$_str_$_2,@object
	.size		_$_str_$_2,(.L_1 - _$_str_$_2)
_$_str_$_2:
        /*000b*/ 	.byte	0x5f, 0x5f, 0x43, 0x55, 0x44, 0x41, 0x5f, 0x50, 0x52, 0x45, 0x43, 0x5f, 0x53, 0x51, 0x52, 0x54
        /*001b*/ 	.byte	0x00
.L_1:


//--------------------- .nv.constant0.triton_poi_fused__native_batch_norm_legit_no_training_relu_18 --------------------------
	.section	.nv.constant0.triton_poi_fused__native_batch_norm_legit_no_training_relu_18,"a",@progbits
	.sectionflags	@""
	.align	4
.nv.constant0.triton_poi_fused__native_batch_norm_legit_no_training_relu_18:
	.zero		580
